//
// Generated by NVIDIA NVVM Compiler
//
// Compiler Build ID: CL-36424714
// Cuda compilation tools, release 13.0, V13.0.88
// Based on NVVM 20.0.0
//

.version 9.0
.target sm_100
.address_size 64

	// .globl	_Z29collectZeroIndicesElementWisePKiiPiS1_

.visible .entry _Z29collectZeroIndicesElementWisePKiiPiS1_(
	.param .u64 .ptr .align 1 _Z29collectZeroIndicesElementWisePKiiPiS1__param_0,
	.param .u32 _Z29collectZeroIndicesElementWisePKiiPiS1__param_1,
	.param .u64 .ptr .align 1 _Z29collectZeroIndicesElementWisePKiiPiS1__param_2,
	.param .u64 .ptr .align 1 _Z29collectZeroIndicesElementWisePKiiPiS1__param_3
)
{
	.reg .pred 	%p<3>;
	.reg .b32 	%r<13>;
	.reg .b64 	%rd<13>;

	ld.param.u64 	%rd1, [_Z29collectZeroIndicesElementWisePKiiPiS1__param_0];
	ld.param.u32 	%r2, [_Z29collectZeroIndicesElementWisePKiiPiS1__param_1];
	ld.param.u64 	%rd2, [_Z29collectZeroIndicesElementWisePKiiPiS1__param_2];
	ld.param.u64 	%rd3, [_Z29collectZeroIndicesElementWisePKiiPiS1__param_3];
	mov.u32 	%r3, %ctaid.x;
	mov.u32 	%r4, %ntid.x;
	mov.u32 	%r5, %tid.x;
	mad.lo.s32 	%r1, %r3, %r4, %r5;
	mul.lo.s32 	%r6, %r2, %r2;
	setp.ge.s32 	%p1, %r1, %r6;
	@%p1 bra 	$L__BB0_3;
	cvta.to.global.u64 	%rd4, %rd1;
	mul.wide.s32 	%rd5, %r1, 4;
	add.s64 	%rd6, %rd4, %rd5;
	ld.global.u32 	%r7, [%rd6];
	setp.ne.s32 	%p2, %r7, 0;
	@%p2 bra 	$L__BB0_3;
	div.s32 	%r8, %r1, %r2;
	cvta.to.global.u64 	%rd7, %rd3;
	mul.wide.s32 	%rd8, %r8, 4;
	add.s64 	%rd9, %rd7, %rd8;
	atom.global.add.u32 	%r9, [%rd9], 1;
	mul.lo.s32 	%r10, %r8, %r2;
	add.s32 	%r11, %r9, %r10;
	cvta.to.global.u64 	%rd10, %rd2;
	mul.wide.s32 	%rd11, %r11, 4;
	add.s64 	%rd12, %rd10, %rd11;
	sub.s32 	%r12, %r1, %r10;
	st.global.u32 	[%rd12], %r12;
$L__BB0_3:
	ret;

}


// ===== COMPILED SASS (sm_100) =====

	.target	sm_100

	.elftype	@"ET_EXEC"


//--------------------- .note.nv.tkinfo           --------------------------
	.section	.note.nv.tkinfo,"",@"SHT_NOTE"
	.sectionflags	@"SHF_NOTE_NV_TKINFO"
	.tkinfo
        /*0018*/ 	.word	0x00000002
        /*0030*/ 	.string	""
        /*0030*/ 	.string	"ptxas"
        /*0030*/ 	.string	"Cuda compilation tools, release 13.0, V13.0.88"
        /*0030*/ 	.string	"Build cuda_13.0.r13.0/compiler.36424714_0"
        /*0030*/ 	.string	"-arch sm_100 -m 64 "



//--------------------- .note.nv.cuinfo           --------------------------
	.section	.note.nv.cuinfo,"",@"SHT_NOTE"
	.sectionflags	@"SHF_NOTE_NV_CUINFO"
        /*0018*/ 	.short	0x0002
        /*001a*/ 	.short	0x0064
        /*001c*/ 	.short	0x0082
	.zero		2


//--------------------- .nv.info                  --------------------------
	.section	.nv.info,"",@"SHT_CUDA_INFO"
	.align	4


	//----- nvinfo : EIATTR_REGCOUNT
	.align		4
        /*0000*/ 	.byte	0x04, 0x2f
        /*0002*/ 	.short	(.L_1 - .L_0)
	.align		4
.L_0:
        /*0004*/ 	.word	index@(_Z29collectZeroIndicesElementWisePKiiPiS1_)
        /*0008*/ 	.word	0x00000010


	//----- nvinfo : EIATTR_FRAME_SIZE
	.align		4
.L_1:
        /*000c*/ 	.byte	0x04, 0x11
        /*000e*/ 	.short	(.L_3 - .L_2)
	.align		4
.L_2:
        /*0010*/ 	.word	index@(_Z29collectZeroIndicesElementWisePKiiPiS1_)
        /*0014*/ 	.word	0x00000000


	//----- nvinfo : EIATTR_MIN_STACK_SIZE
	.align		4
.L_3:
        /*0018*/ 	.byte	0x04, 0x12
        /*001a*/ 	.short	(.L_5 - .L_4)
	.align		4
.L_4:
        /*001c*/ 	.word	index@(_Z29collectZeroIndicesElementWisePKiiPiS1_)
        /*0020*/ 	.word	0x00000000
.L_5:


//--------------------- .nv.compat                --------------------------
	.section	.nv.compat,"",@"SHT_CUDA_COMPAT_INFO"
	.align	4
        /*0000*/ 	.byte	0x02, 0x09, 0x00, 0x00, 0x02, 0x02, 0x01, 0x00, 0x02, 0x05, 0x05, 0x00, 0x03, 0x07, 0x01, 0x01
        /*0010*/ 	.byte	0x02, 0x03, 0x00, 0x00, 0x02, 0x06, 0x01, 0x00, 0x04, 0x0b, 0x08, 0x00, 0x09, 0x00, 0x00, 0x00
        /*0020*/ 	.byte	0x00, 0x00, 0x00, 0x00


//--------------------- .nv.info._Z29collectZeroIndicesElementWisePKiiPiS1_ --------------------------
	.section	.nv.info._Z29collectZeroIndicesElementWisePKiiPiS1_,"",@"SHT_CUDA_INFO"
	.sectionflags	@""
	.align	4


	//----- nvinfo : EIATTR_CUDA_API_VERSION
	.align		4
        /*0000*/ 	.byte	0x04, 0x37
        /*0002*/ 	.short	(.L_7 - .L_6)
.L_6:
        /*0004*/ 	.word	0x00000082


	//----- nvinfo : EIATTR_KPARAM_INFO
	.align		4
.L_7:
        /*0008*/ 	.byte	0x04, 0x17
        /*000a*/ 	.short	(.L_9 - .L_8)
.L_8:
        /*000c*/ 	.word	0x00000000
        /*0010*/ 	.short	0x0003
        /*0012*/ 	.short	0x0018
        /*0014*/ 	.byte	0x00, 0xf5, 0x21, 0x00


	//----- nvinfo : EIATTR_KPARAM_INFO
	.align		4
.L_9:
        /*0018*/ 	.byte	0x04, 0x17
        /*001a*/ 	.short	(.L_11 - .L_10)
.L_10:
        /*001c*/ 	.word	0x00000000
        /*0020*/ 	.short	0x0002
        /*0022*/ 	.short	0x0010
        /*0024*/ 	.byte	0x00, 0xf5, 0x21, 0x00


	//----- nvinfo : EIATTR_KPARAM_INFO
	.align		4
.L_11:
        /*0028*/ 	.byte	0x04, 0x17
        /*002a*/ 	.short	(.L_13 - .L_12)
.L_12:
        /*002c*/ 	.word	0x00000000
        /*0030*/ 	.short	0x0001
        /*0032*/ 	.short	0x0008
        /*0034*/ 	.byte	0x00, 0xf0, 0x11, 0x00


	//----- nvinfo : EIATTR_KPARAM_INFO
	.align		4
.L_13:
        /*0038*/ 	.byte	0x04, 0x17
        /*003a*/ 	.short	(.L_15 - .L_14)
.L_14:
        /*003c*/ 	.word	0x00000000
        /*0040*/ 	.short	0x0000
        /*0042*/ 	.short	0x0000
        /*0044*/ 	.byte	0x00, 0xf5, 0x21, 0x00


	//----- nvinfo : EIATTR_SPARSE_MMA_MASK
	.align		4
.L_15:
        /*0048*/ 	.byte	0x03, 0x50
        /*004a*/ 	.short	0x0000


	//----- nvinfo : EIATTR_MAXREG_COUNT
	.align		4
        /*004c*/ 	.byte	0x03, 0x1b
        /*004e*/ 	.short	0x00ff


	//----- nvinfo : EIATTR_MERCURY_ISA_VERSION
	.align		4
        /*0050*/ 	.byte	0x03, 0x5f
        /*0052*/ 	.short	0x0101


	//----- nvinfo : EIATTR_VRC_CTA_INIT_COUNT
	.align		4
        /*0054*/ 	.byte	0x02, 0x4a
	.zero		1
	.zero		1


	//----- nvinfo : EIATTR_EXIT_INSTR_OFFSETS
	.align		4
        /*0058*/ 	.byte	0x04, 0x1c
        /*005a*/ 	.short	(.L_17 - .L_16)


	//   ....[0]....
.L_16:
        /*005c*/ 	.word	0x00000080


	//   ....[1]....
        /*0060*/ 	.word	0x000000e0


	//   ....[2]....
        /*0064*/ 	.word	0x00000310


	//----- nvinfo : EIATTR_CBANK_PARAM_SIZE
	.align		4
.L_17:
        /*0068*/ 	.byte	0x03, 0x19
        /*006a*/ 	.short	0x0020


	//----- nvinfo : EIATTR_PARAM_CBANK
	.align		4
        /*006c*/ 	.byte	0x04, 0x0a
        /*006e*/ 	.short	(.L_19 - .L_18)
	.align		4
.L_18:
        /*0070*/ 	.word	index@(.nv.constant0._Z29collectZeroIndicesElementWisePKiiPiS1_)
        /*0074*/ 	.short	0x0380
        /*0076*/ 	.short	0x0020


	//----- nvinfo : EIATTR_SW_WAR
	.align		4
.L_19:
        /*0078*/ 	.byte	0x04, 0x36
        /*007a*/ 	.short	(.L_21 - .L_20)
.L_20:
        /*007c*/ 	.word	0x00000008
.L_21:


//--------------------- .nv.callgraph             --------------------------
	.section	.nv.callgraph,"",@"SHT_CUDA_CALLGRAPH"
	.align	4
	.sectionentsize	8
	.align		4
        /*0000*/ 	.word	0x00000000
	.align		4
        /*0004*/ 	.word	0xffffffff
	.align		4
        /*0008*/ 	.word	0x00000000
	.align		4
        /*000c*/ 	.word	0xfffffffe
	.align		4
        /*0010*/ 	.word	0x00000000
	.align		4
        /*0014*/ 	.word	0xfffffffd
	.align		4
        /*0018*/ 	.word	0x00000000
	.align		4
        /*001c*/ 	.word	0xfffffffc


//--------------------- .text._Z29collectZeroIndicesElementWisePKiiPiS1_ --------------------------
	.section	.text._Z29collectZeroIndicesElementWisePKiiPiS1_,"ax",@progbits
	.align	128
        .global         _Z29collectZeroIndicesElementWisePKiiPiS1_
        .type           _Z29collectZeroIndicesElementWisePKiiPiS1_,@function
        .size           _Z29collectZeroIndicesElementWisePKiiPiS1_,(.L_x_1 - _Z29collectZeroIndicesElementWisePKiiPiS1_)
        .other          _Z29collectZeroIndicesElementWisePKiiPiS1_,@"STO_CUDA_ENTRY STV_DEFAULT"
_Z29collectZeroIndicesElementWisePKiiPiS1_:
.text._Z29collectZeroIndicesElementWisePKiiPiS1_:
[----:B------:R-:W-:Y:S01]  /*0000*/  LDC R1, c[0x0][0x37c] ;  /* 0x0000df00ff017b82 */ /* 0x000fe20000000800 */
[----:B------:R-:W0:Y:S07]  /*0010*/  S2R R2, SR_TID.X ;  /* 0x0000000000027919 */ /* 0x000e2e0000002100 */
[----:B------:R-:W0:Y:S08]  /*0020*/  S2UR UR4, SR_CTAID.X ;  /* 0x00000000000479c3 */ /* 0x000e300000002500 */
[----:B------:R-:W0:Y:S08]  /*0030*/  LDC R3, c[0x0][0x360] ;  /* 0x0000d800ff037b82 */ /* 0x000e300000000800 */
[----:B------:R-:W1:Y:S01]  /*0040*/  LDC R0, c[0x0][0x388] ;  /* 0x0000e200ff007b82 */ /* 0x000e620000000800 */
[----:B0-----:R-:W-:-:S02]  /*0050*/  IMAD R3, R3, UR4, R2 ;  /* 0x0000000403037c24 */ /* 0x001fc4000f8e0202 */
[----:B-1----:R-:W-:-:S05]  /*0060*/  IMAD R2, R0, R0, RZ ;  /* 0x0000000000027224 */ /* 0x002fca00078e02ff */
[----:B------:R-:W-:-:S13]  /*0070*/  ISETP.GE.AND P0, PT, R3, R2, PT ;  /* 0x000000020300720c */ /* 0x000fda0003f06270 */
[----:B------:R-:W-:Y:S05]  /*0080*/  @P0 EXIT ;  /* 0x000000000000094d */ /* 0x000fea0003800000 */
[----:B------:R-:W0:Y:S01]  /*0090*/  LDC.64 R4, c[0x0][0x380] ;  /* 0x0000e000ff047b82 */ /* 0x000e220000000a00 */
[----:B------:R-:W1:Y:S01]  /*00a0*/  LDCU.64 UR4, c[0x0][0x358] ;  /* 0x00006b00ff0477ac */ /* 0x000e620008000a00 */
[----:B0-----:R-:W-:-:S06]  /*00b0*/  IMAD.WIDE R4, R3, 0x4, R4 ;  /* 0x0000000403047825 */ /* 0x001fcc00078e0204 */
[----:B-1----:R-:W2:Y:S02]  /*00c0*/  LDG.E R4, desc[UR4][R4.64] ;  /* 0x0000000404047981 */ /* 0x002ea4000c1e1900 */
[----:B--2---:R-:W-:-:S13]  /*00d0*/  ISETP.NE.AND P0, PT, R4, RZ, PT ;  /* 0x000000ff0400720c */ /* 0x004fda0003f05270 */
[----:B------:R-:W-:Y:S05]  /*00e0*/  @P0 EXIT ;  /* 0x000000000000094d */ /* 0x000fea0003800000 */
[----:B------:R-:W-:Y:S01]  /*00f0*/  IABS R7, R0 ;  /* 0x0000000000077213 */ /* 0x000fe20000000000 */
[----:B------:R-:W-:Y:S01]  /*0100*/  HFMA2 R13, -RZ, RZ, 0, 5.9604644775390625e-08 ;  /* 0x00000001ff0d7431 */ /* 0x000fe200000001ff */
[----:B------:R-:W-:Y:S02]  /*0110*/  IABS R8, R3 ;  /* 0x0000000300087213 */ /* 0x000fe40000000000 */
[----:B------:R-:W0:Y:S08]  /*0120*/  I2F.RP R2, R7 ;  /* 0x0000000700027306 */ /* 0x000e300000209400 */
[----:B0-----:R-:W0:Y:S02]  /*0130*/  MUFU.RCP R2, R2 ;  /* 0x0000000200027308 */ /* 0x001e240000001000 */
[----:B0-----:R-:W-:-:S06]  /*0140*/  IADD3 R4, PT, PT, R2, 0xffffffe, RZ ;  /* 0x0ffffffe02047810 */ /* 0x001fcc0007ffe0ff */
[----:B------:R0:W1:Y:S02]  /*0150*/  F2I.FTZ.U32.TRUNC.NTZ R5, R4 ;  /* 0x0000000400057305 */ /* 0x000064000021f000 */
[----:B0-----:R-:W-:Y:S01]  /*0160*/  IMAD.MOV.U32 R4, RZ, RZ, RZ ;  /* 0x000000ffff047224 */ /* 0x001fe200078e00ff */
[----:B-1----:R-:W-:-:S05]  /*0170*/  IADD3 R6, PT, PT, RZ, -R5, RZ ;  /* 0x80000005ff067210 */ /* 0x002fca0007ffe0ff */
[----:B------:R-:W-:-:S04]  /*0180*/  IMAD R9, R6, R7, RZ ;  /* 0x0000000706097224 */ /* 0x000fc800078e02ff */
[----:B------:R-:W-:-:S06]  /*0190*/  IMAD.HI.U32 R5, R5, R9, R4 ;  /* 0x0000000905057227 */ /* 0x000fcc00078e0004 */
[----:B------:R-:W-:Y:S02]  /*01a0*/  IMAD.HI.U32 R6, R5, R8, RZ ;  /* 0x0000000805067227 */ /* 0x000fe400078e00ff */
[----:B------:R-:W0:Y:S03]  /*01b0*/  LDC.64 R4, c[0x0][0x398] ;  /* 0x0000e600ff047b82 */ /* 0x000e260000000a00 */
[----:B------:R-:W-:-:S05]  /*01c0*/  IADD3 R2, PT, PT, -R6, RZ, RZ ;  /* 0x000000ff06027210 */ /* 0x000fca0007ffe1ff */
[----:B------:R-:W-:-:S05]  /*01d0*/  IMAD R2, R7, R2, R8 ;  /* 0x0000000207027224 */ /* 0x000fca00078e0208 */
[----:B------:R-:W-:-:S13]  /*01e0*/  ISETP.GT.U32.AND P2, PT, R7, R2, PT ;  /* 0x000000020700720c */ /* 0x000fda0003f44070 */
[----:B------:R-:W-:Y:S01]  /*01f0*/  @!P2 IMAD.IADD R2, R2, 0x1, -R7 ;  /* 0x000000010202a824 */ /* 0x000fe200078e0a07 */
[----:B------:R-:W-:Y:S02]  /*0200*/  @!P2 IADD3 R6, PT, PT, R6, 0x1, RZ ;  /* 0x000000010606a810 */ /* 0x000fe40007ffe0ff */
[----:B------:R-:W-:Y:S02]  /*0210*/  ISETP.NE.AND P2, PT, R0, RZ, PT ;  /* 0x000000ff0000720c */ /* 0x000fe40003f45270 */
[----:B------:R-:W-:Y:S02]  /*0220*/  ISETP.GE.U32.AND P0, PT, R2, R7, PT ;  /* 0x000000070200720c */ /* 0x000fe40003f06070 */
[----:B------:R-:W-:-:S04]  /*0230*/  LOP3.LUT R2, R3, R0, RZ, 0x3c, !PT ;  /* 0x0000000003027212 */ /* 0x000fc800078e3cff */
[----:B------:R-:W-:-:S07]  /*0240*/  ISETP.GE.AND P1, PT, R2, RZ, PT ;  /* 0x000000ff0200720c */ /* 0x000fce0003f26270 */
[----:B------:R-:W-:-:S05]  /*0250*/  @P0 VIADD R6, R6, 0x1 ;  /* 0x0000000106060836 */ /* 0x000fca0000000000 */
[----:B------:R-:W-:Y:S02]  /*0260*/  MOV R9, R6 ;  /* 0x0000000600097202 */ /* 0x000fe40000000f00 */
[----:B------:R-:W1:Y:S03]  /*0270*/  LDC.64 R6, c[0x0][0x390] ;  /* 0x0000e400ff067b82 */ /* 0x000e660000000a00 */
[----:B------:R-:W-:Y:S01]  /*0280*/  @!P1 IMAD.MOV R9, RZ, RZ, -R9 ;  /* 0x000000ffff099224 */ /* 0x000fe200078e0a09 */
[----:B------:R-:W-:-:S05]  /*0290*/  @!P2 LOP3.LUT R9, RZ, R0, RZ, 0x33, !PT ;  /* 0x00000000ff09a212 */ /* 0x000fca00078e33ff */
[----:B0-----:R-:W-:-:S06]  /*02a0*/  IMAD.WIDE R4, R9, 0x4, R4 ;  /* 0x0000000409047825 */ /* 0x001fcc00078e0204 */
[----:B------:R-:W2:Y:S01]  /*02b0*/  ATOMG.E.ADD.STRONG.GPU PT, R4, desc[UR4][R4.64], R13 ;  /* 0x8000000d040479a8 */ /* 0x000ea200081ef104 */
[----:B------:R-:W-:-:S04]  /*02c0*/  IMAD.MOV R11, RZ, RZ, -R9 ;  /* 0x000000ffff0b7224 */ /* 0x000fc800078e0a09 */
[----:B------:R-:W-:Y:S02]  /*02d0*/  IMAD R11, R0, R11, R3 ;  /* 0x0000000b000b7224 */ /* 0x000fe400078e0203 */
[----:B--2---:R-:W-:-:S04]  /*02e0*/  IMAD R9, R9, R0, R4 ;  /* 0x0000000009097224 */ /* 0x004fc800078e0204 */
[----:B-1----:R-:W-:-:S05]  /*02f0*/  IMAD.WIDE R2, R9, 0x4, R6 ;  /* 0x0000000409027825 */ /* 0x002fca00078e0206 */
[----:B------:R-:W-:Y:S01]  /*0300*/  STG.E desc[UR4][R2.64], R11 ;  /* 0x0000000b02007986 */ /* 0x000fe2000c101904 */
[----:B------:R-:W-:Y:S05]  /*0310*/  EXIT ;  /* 0x000000000000794d */ /* 0x000fea0003800000 */
.L_x_0:
[----:B------:R-:W-:-:S00]  /*0320*/  BRA `(.L_x_0) ;  /* 0xfffffffc00fc7947 */ /* 0x000fc0000383ffff */
[----:B------:R-:W-:-:S00]  /*0330*/  NOP ;  /* 0x0000000000007918 */ /* 0x000fc00000000000 */
        /* <DEDUP_REMOVED lines=12> */
.L_x_1:


//--------------------- .nv.shared.reserved.0     --------------------------
	.section	.nv.shared.reserved.0,"aw",@nobits
	.weak		__nv_reservedSMEM_offset_0_alias
	.size		__nv_reservedSMEM_offset_0_alias, 0, 64
	.other		__nv_reservedSMEM_offset_0_alias,@"STO_CUDA_RESERVED_SHARED STV_DEFAULT"
__nv_reservedSMEM_offset_0_alias:
	.zero		0
	.zero		64


//--------------------- .nv.constant0._Z29collectZeroIndicesElementWisePKiiPiS1_ --------------------------
	.section	.nv.constant0._Z29collectZeroIndicesElementWisePKiiPiS1_,"a",@progbits
	.sectionflags	@""
	.align	4
.nv.constant0._Z29collectZeroIndicesElementWisePKiiPiS1_:
	.zero		928


//--------------------- SYMBOLS --------------------------

	.type		.nv.reservedSmem.offset0,@object
	.size		.nv.reservedSmem.offset0,0x4
